//
// Generated by NVIDIA NVVM Compiler
//
// Compiler Build ID: CL-36424714
// Cuda compilation tools, release 13.0, V13.0.88
// Based on NVVM 20.0.0
//

.version 9.0
.target sm_100
.address_size 64

	// .globl	_Z32mat_transpose_f32_col2row_kernelPfS_ii
// _ZZ43mat_transpose_f32x4_shared_col2row2d_kernelPfS_iiE4tile has been demoted

.visible .entry _Z32mat_transpose_f32_col2row_kernelPfS_ii(
	.param .u64 .ptr .align 1 _Z32mat_transpose_f32_col2row_kernelPfS_ii_param_0,
	.param .u64 .ptr .align 1 _Z32mat_transpose_f32_col2row_kernelPfS_ii_param_1,
	.param .u32 _Z32mat_transpose_f32_col2row_kernelPfS_ii_param_2,
	.param .u32 _Z32mat_transpose_f32_col2row_kernelPfS_ii_param_3
)
{
	.reg .pred 	%p<2>;
	.reg .b32 	%r<12>;
	.reg .b32 	%f<2>;
	.reg .b64 	%rd<9>;

	ld.param.u64 	%rd1, [_Z32mat_transpose_f32_col2row_kernelPfS_ii_param_0];
	ld.param.u64 	%rd2, [_Z32mat_transpose_f32_col2row_kernelPfS_ii_param_1];
	ld.param.u32 	%r2, [_Z32mat_transpose_f32_col2row_kernelPfS_ii_param_2];
	ld.param.u32 	%r3, [_Z32mat_transpose_f32_col2row_kernelPfS_ii_param_3];
	mov.u32 	%r4, %ctaid.x;
	mov.u32 	%r5, %ntid.x;
	mov.u32 	%r6, %tid.x;
	mad.lo.s32 	%r1, %r4, %r5, %r6;
	mul.lo.s32 	%r7, %r3, %r2;
	setp.ge.s32 	%p1, %r1, %r7;
	@%p1 bra 	$L__BB0_2;
	cvta.to.global.u64 	%rd3, %rd1;
	cvta.to.global.u64 	%rd4, %rd2;
	mul.wide.s32 	%rd5, %r1, 4;
	add.s64 	%rd6, %rd3, %rd5;
	ld.global.f32 	%f1, [%rd6];
	div.s32 	%r8, %r1, %r3;
	mul.lo.s32 	%r9, %r8, %r3;
	sub.s32 	%r10, %r1, %r9;
	mad.lo.s32 	%r11, %r10, %r2, %r8;
	mul.wide.s32 	%rd7, %r11, 4;
	add.s64 	%rd8, %rd4, %rd7;
	st.global.f32 	[%rd8], %f1;
$L__BB0_2:
	ret;

}
	// .globl	_Z43mat_transpose_f32x4_shared_col2row2d_kernelPfS_ii
.visible .entry _Z43mat_transpose_f32x4_shared_col2row2d_kernelPfS_ii(
	.param .u64 .ptr .align 1 _Z43mat_transpose_f32x4_shared_col2row2d_kernelPfS_ii_param_0,
	.param .u64 .ptr .align 1 _Z43mat_transpose_f32x4_shared_col2row2d_kernelPfS_ii_param_1,
	.param .u32 _Z43mat_transpose_f32x4_shared_col2row2d_kernelPfS_ii_param_2,
	.param .u32 _Z43mat_transpose_f32x4_shared_col2row2d_kernelPfS_ii_param_3
)
{
	.reg .pred 	%p<4>;
	.reg .b32 	%r<42>;
	.reg .b32 	%f<9>;
	.reg .b64 	%rd<9>;
	// demoted variable
	.shared .align 4 .b8 _ZZ43mat_transpose_f32x4_shared_col2row2d_kernelPfS_iiE4tile[4096];
	ld.param.u64 	%rd1, [_Z43mat_transpose_f32x4_shared_col2row2d_kernelPfS_ii_param_0];
	ld.param.u64 	%rd2, [_Z43mat_transpose_f32x4_shared_col2row2d_kernelPfS_ii_param_1];
	ld.param.u32 	%r9, [_Z43mat_transpose_f32x4_shared_col2row2d_kernelPfS_ii_param_2];
	ld.param.u32 	%r8, [_Z43mat_transpose_f32x4_shared_col2row2d_kernelPfS_ii_param_3];
	mov.u32 	%r10, %ctaid.x;
	mov.u32 	%r11, %ntid.x;
	mov.u32 	%r1, %tid.x;
	mad.lo.s32 	%r2, %r10, %r11, %r1;
	mov.u32 	%r12, %ctaid.y;
	mov.u32 	%r13, %ntid.y;
	mul.lo.s32 	%r3, %r12, %r13;
	mov.u32 	%r4, %tid.y;
	add.s32 	%r14, %r3, %r4;
	shl.b32 	%r6, %r2, 2;
	setp.ge.s32 	%p1, %r6, %r8;
	setp.ge.s32 	%p2, %r14, %r9;
	or.pred  	%p3, %p1, %p2;
	@%p3 bra 	$L__BB1_2;
	cvta.to.global.u64 	%rd3, %rd1;
	cvta.to.global.u64 	%rd4, %rd2;
	shr.s32 	%r15, %r8, 31;
	shr.u32 	%r16, %r15, 30;
	add.s32 	%r17, %r8, %r16;
	shr.s32 	%r18, %r17, 2;
	mad.lo.s32 	%r19, %r18, %r14, %r2;
	mul.wide.s32 	%rd5, %r19, 16;
	add.s64 	%rd6, %rd3, %rd5;
	ld.global.v4.f32 	{%f1, %f2, %f3, %f4}, [%rd6];
	shl.b32 	%r20, %r4, 8;
	mov.u32 	%r21, _ZZ43mat_transpose_f32x4_shared_col2row2d_kernelPfS_iiE4tile;
	add.s32 	%r22, %r21, %r20;
	shl.b32 	%r23, %r1, 4;
	add.s32 	%r24, %r22, %r23;
	st.shared.v4.f32 	[%r24], {%f1, %f2, %f3, %f4};
	bar.sync 	0;
	shl.b32 	%r25, %r4, 2;
	and.b32  	%r26, %r25, 12;
	shl.b32 	%r27, %r4, 10;
	and.b32  	%r28, %r27, 3072;
	add.s32 	%r29, %r21, %r28;
	shl.b32 	%r30, %r1, 2;
	shr.u32 	%r31, %r4, 2;
	add.s32 	%r32, %r30, %r31;
	shl.b32 	%r33, %r32, 2;
	add.s32 	%r34, %r29, %r33;
	ld.shared.f32 	%f5, [%r34];
	ld.shared.f32 	%f6, [%r34+256];
	ld.shared.f32 	%f7, [%r34+512];
	ld.shared.f32 	%f8, [%r34+768];
	add.s32 	%r35, %r6, %r31;
	add.s32 	%r36, %r26, %r3;
	mad.lo.s32 	%r37, %r35, %r9, %r36;
	shr.s32 	%r38, %r37, 31;
	shr.u32 	%r39, %r38, 30;
	add.s32 	%r40, %r37, %r39;
	shr.s32 	%r41, %r40, 2;
	mul.wide.s32 	%rd7, %r41, 16;
	add.s64 	%rd8, %rd4, %rd7;
	st.global.v4.f32 	[%rd8], {%f5, %f6, %f7, %f8};
$L__BB1_2:
	ret;

}


// ===== COMPILED SASS (sm_100) =====

	.target	sm_100

	.elftype	@"ET_EXEC"


//--------------------- .note.nv.tkinfo           --------------------------
	.section	.note.nv.tkinfo,"",@"SHT_NOTE"
	.sectionflags	@"SHF_NOTE_NV_TKINFO"
	.tkinfo
        /*0018*/ 	.word	0x00000002
        /*0030*/ 	.string	""
        /*0030*/ 	.string	"ptxas"
        /*0030*/ 	.string	"Cuda compilation tools, release 13.0, V13.0.88"
        /*0030*/ 	.string	"Build cuda_13.0.r13.0/compiler.36424714_0"
        /*0030*/ 	.string	"-arch sm_100 -m 64 "



//--------------------- .note.nv.cuinfo           --------------------------
	.section	.note.nv.cuinfo,"",@"SHT_NOTE"
	.sectionflags	@"SHF_NOTE_NV_CUINFO"
        /*0018*/ 	.short	0x0002
        /*001a*/ 	.short	0x0064
        /*001c*/ 	.short	0x0082
	.zero		2


//--------------------- .nv.info                  --------------------------
	.section	.nv.info,"",@"SHT_CUDA_INFO"
	.align	4


	//----- nvinfo : EIATTR_REGCOUNT
	.align		4
        /*0000*/ 	.byte	0x04, 0x2f
        /*0002*/ 	.short	(.L_1 - .L_0)
	.align		4
.L_0:
        /*0004*/ 	.word	index@(_Z32mat_transpose_f32_col2row_kernelPfS_ii)
        /*0008*/ 	.word	0x00000010


	//----- nvinfo : EIATTR_FRAME_SIZE
	.align		4
.L_1:
        /*000c*/ 	.byte	0x04, 0x11
        /*000e*/ 	.short	(.L_3 - .L_2)
	.align		4
.L_2:
        /*0010*/ 	.word	index@(_Z32mat_transpose_f32_col2row_kernelPfS_ii)
        /*0014*/ 	.word	0x00000000


	//----- nvinfo : EIATTR_REGCOUNT
	.align		4
.L_3:
        /*0018*/ 	.byte	0x04, 0x2f
        /*001a*/ 	.short	(.L_5 - .L_4)
	.align		4
.L_4:
        /*001c*/ 	.word	index@(_Z43mat_transpose_f32x4_shared_col2row2d_kernelPfS_ii)
        /*0020*/ 	.word	0x00000011


	//----- nvinfo : EIATTR_FRAME_SIZE
	.align		4
.L_5:
        /*0024*/ 	.byte	0x04, 0x11
        /*0026*/ 	.short	(.L_7 - .L_6)
	.align		4
.L_6:
        /*0028*/ 	.word	index@(_Z43mat_transpose_f32x4_shared_col2row2d_kernelPfS_ii)
        /*002c*/ 	.word	0x00000000


	//----- nvinfo : EIATTR_MIN_STACK_SIZE
	.align		4
.L_7:
        /*0030*/ 	.byte	0x04, 0x12
        /*0032*/ 	.short	(.L_9 - .L_8)
	.align		4
.L_8:
        /*0034*/ 	.word	index@(_Z43mat_transpose_f32x4_shared_col2row2d_kernelPfS_ii)
        /*0038*/ 	.word	0x00000000


	//----- nvinfo : EIATTR_MIN_STACK_SIZE
	.align		4
.L_9:
        /*003c*/ 	.byte	0x04, 0x12
        /*003e*/ 	.short	(.L_11 - .L_10)
	.align		4
.L_10:
        /*0040*/ 	.word	index@(_Z32mat_transpose_f32_col2row_kernelPfS_ii)
        /*0044*/ 	.word	0x00000000
.L_11:


//--------------------- .nv.compat                --------------------------
	.section	.nv.compat,"",@"SHT_CUDA_COMPAT_INFO"
	.align	4
        /*0000*/ 	.byte	0x02, 0x09, 0x00, 0x00, 0x02, 0x02, 0x01, 0x00, 0x02, 0x05, 0x05, 0x00, 0x03, 0x07, 0x01, 0x01
        /*0010*/ 	.byte	0x02, 0x03, 0x00, 0x00, 0x02, 0x06, 0x01, 0x00, 0x04, 0x0b, 0x08, 0x00, 0x09, 0x00, 0x00, 0x00
        /*0020*/ 	.byte	0x00, 0x00, 0x00, 0x00


//--------------------- .nv.info._Z43mat_transpose_f32x4_shared_col2row2d_kernelPfS_ii --------------------------
	.section	.nv.info._Z43mat_transpose_f32x4_shared_col2row2d_kernelPfS_ii,"",@"SHT_CUDA_INFO"
	.sectionflags	@""
	.align	4


	//----- nvinfo : EIATTR_CUDA_API_VERSION
	.align		4
        /*0000*/ 	.byte	0x04, 0x37
        /*0002*/ 	.short	(.L_13 - .L_12)
.L_12:
        /*0004*/ 	.word	0x00000082


	//----- nvinfo : EIATTR_KPARAM_INFO
	.align		4
.L_13:
        /*0008*/ 	.byte	0x04, 0x17
        /*000a*/ 	.short	(.L_15 - .L_14)
.L_14:
        /*000c*/ 	.word	0x00000000
        /*0010*/ 	.short	0x0003
        /*0012*/ 	.short	0x0014
        /*0014*/ 	.byte	0x00, 0xf0, 0x11, 0x00


	//----- nvinfo : EIATTR_KPARAM_INFO
	.align		4
.L_15:
        /*0018*/ 	.byte	0x04, 0x17
        /*001a*/ 	.short	(.L_17 - .L_16)
.L_16:
        /*001c*/ 	.word	0x00000000
        /*0020*/ 	.short	0x0002
        /*0022*/ 	.short	0x0010
        /*0024*/ 	.byte	0x00, 0xf0, 0x11, 0x00


	//----- nvinfo : EIATTR_KPARAM_INFO
	.align		4
.L_17:
        /*0028*/ 	.byte	0x04, 0x17
        /*002a*/ 	.short	(.L_19 - .L_18)
.L_18:
        /*002c*/ 	.word	0x00000000
        /*0030*/ 	.short	0x0001
        /*0032*/ 	.short	0x0008
        /*0034*/ 	.byte	0x00, 0xf5, 0x21, 0x00


	//----- nvinfo : EIATTR_KPARAM_INFO
	.align		4
.L_19:
        /*0038*/ 	.byte	0x04, 0x17
        /*003a*/ 	.short	(.L_21 - .L_20)
.L_20:
        /*003c*/ 	.word	0x00000000
        /*0040*/ 	.short	0x0000
        /*0042*/ 	.short	0x0000
        /*0044*/ 	.byte	0x00, 0xf5, 0x21, 0x00


	//----- nvinfo : EIATTR_SPARSE_MMA_MASK
	.align		4
.L_21:
        /*0048*/ 	.byte	0x03, 0x50
        /*004a*/ 	.short	0x0000


	//----- nvinfo : EIATTR_MAXREG_COUNT
	.align		4
        /*004c*/ 	.byte	0x03, 0x1b
        /*004e*/ 	.short	0x00ff


	//----- nvinfo : EIATTR_NUM_BARRIERS
	.align		4
        /*0050*/ 	.byte	0x02, 0x4c
        /*0052*/ 	.byte	0x01
	.zero		1


	//----- nvinfo : EIATTR_MERCURY_ISA_VERSION
	.align		4
        /*0054*/ 	.byte	0x03, 0x5f
        /*0056*/ 	.short	0x0101


	//----- nvinfo : EIATTR_VRC_CTA_INIT_COUNT
	.align		4
        /*0058*/ 	.byte	0x02, 0x4a
	.zero		1
	.zero		1


	//----- nvinfo : EIATTR_EXIT_INSTR_OFFSETS
	.align		4
        /*005c*/ 	.byte	0x04, 0x1c
        /*005e*/ 	.short	(.L_23 - .L_22)


	//   ....[0]....
.L_22:
        /*0060*/ 	.word	0x000000e0


	//   ....[1]....
        /*0064*/ 	.word	0x00000330


	//----- nvinfo : EIATTR_CBANK_PARAM_SIZE
	.align		4
.L_23:
        /*0068*/ 	.byte	0x03, 0x19
        /*006a*/ 	.short	0x0018


	//----- nvinfo : EIATTR_PARAM_CBANK
	.align		4
        /*006c*/ 	.byte	0x04, 0x0a
        /*006e*/ 	.short	(.L_25 - .L_24)
	.align		4
.L_24:
        /*0070*/ 	.word	index@(.nv.constant0._Z43mat_transpose_f32x4_shared_col2row2d_kernelPfS_ii)
        /*0074*/ 	.short	0x0380
        /*0076*/ 	.short	0x0018


	//----- nvinfo : EIATTR_SW_WAR
	.align		4
.L_25:
        /*0078*/ 	.byte	0x04, 0x36
        /*007a*/ 	.short	(.L_27 - .L_26)
.L_26:
        /*007c*/ 	.word	0x00000008
.L_27:


//--------------------- .nv.info._Z32mat_transpose_f32_col2row_kernelPfS_ii --------------------------
	.section	.nv.info._Z32mat_transpose_f32_col2row_kernelPfS_ii,"",@"SHT_CUDA_INFO"
	.sectionflags	@""
	.align	4


	//----- nvinfo : EIATTR_CUDA_API_VERSION
	.align		4
        /*0000*/ 	.byte	0x04, 0x37
        /*0002*/ 	.short	(.L_29 - .L_28)
.L_28:
        /*0004*/ 	.word	0x00000082


	//----- nvinfo : EIATTR_KPARAM_INFO
	.align		4
.L_29:
        /*0008*/ 	.byte	0x04, 0x17
        /*000a*/ 	.short	(.L_31 - .L_30)
.L_30:
        /*000c*/ 	.word	0x00000000
        /*0010*/ 	.short	0x0003
        /*0012*/ 	.short	0x0014
        /*0014*/ 	.byte	0x00, 0xf0, 0x11, 0x00


	//----- nvinfo : EIATTR_KPARAM_INFO
	.align		4
.L_31:
        /*0018*/ 	.byte	0x04, 0x17
        /*001a*/ 	.short	(.L_33 - .L_32)
.L_32:
        /*001c*/ 	.word	0x00000000
        /*0020*/ 	.short	0x0002
        /*0022*/ 	.short	0x0010
        /*0024*/ 	.byte	0x00, 0xf0, 0x11, 0x00


	//----- nvinfo : EIATTR_KPARAM_INFO
	.align		4
.L_33:
        /*0028*/ 	.byte	0x04, 0x17
        /*002a*/ 	.short	(.L_35 - .L_34)
.L_34:
        /*002c*/ 	.word	0x00000000
        /*0030*/ 	.short	0x0001
        /*0032*/ 	.short	0x0008
        /*0034*/ 	.byte	0x00, 0xf5, 0x21, 0x00


	//----- nvinfo : EIATTR_KPARAM_INFO
	.align		4
.L_35:
        /*0038*/ 	.byte	0x04, 0x17
        /*003a*/ 	.short	(.L_37 - .L_36)
.L_36:
        /*003c*/ 	.word	0x00000000
        /*0040*/ 	.short	0x0000
        /*0042*/ 	.short	0x0000
        /*0044*/ 	.byte	0x00, 0xf5, 0x21, 0x00


	//----- nvinfo : EIATTR_SPARSE_MMA_MASK
	.align		4
.L_37:
        /*0048*/ 	.byte	0x03, 0x50
        /*004a*/ 	.short	0x0000


	//----- nvinfo : EIATTR_MAXREG_COUNT
	.align		4
        /*004c*/ 	.byte	0x03, 0x1b
        /*004e*/ 	.short	0x00ff


	//----- nvinfo : EIATTR_MERCURY_ISA_VERSION
	.align		4
        /*0050*/ 	.byte	0x03, 0x5f
        /*0052*/ 	.short	0x0101


	//----- nvinfo : EIATTR_VRC_CTA_INIT_COUNT
	.align		4
        /*0054*/ 	.byte	0x02, 0x4a
	.zero		1
	.zero		1


	//----- nvinfo : EIATTR_EXIT_INSTR_OFFSETS
	.align		4
        /*0058*/ 	.byte	0x04, 0x1c
        /*005a*/ 	.short	(.L_39 - .L_38)


	//   ....[0]....
.L_38:
        /*005c*/ 	.word	0x00000080


	//   ....[1]....
        /*0060*/ 	.word	0x000002a0


	//----- nvinfo : EIATTR_CBANK_PARAM_SIZE
	.align		4
.L_39:
        /*0064*/ 	.byte	0x03, 0x19
        /*0066*/ 	.short	0x0018


	//----- nvinfo : EIATTR_PARAM_CBANK
	.align		4
        /*0068*/ 	.byte	0x04, 0x0a
        /*006a*/ 	.short	(.L_41 - .L_40)
	.align		4
.L_40:
        /*006c*/ 	.word	index@(.nv.constant0._Z32mat_transpose_f32_col2row_kernelPfS_ii)
        /*0070*/ 	.short	0x0380
        /*0072*/ 	.short	0x0018


	//----- nvinfo : EIATTR_SW_WAR
	.align		4
.L_41:
        /*0074*/ 	.byte	0x04, 0x36
        /*0076*/ 	.short	(.L_43 - .L_42)
.L_42:
        /*0078*/ 	.word	0x00000008
.L_43:


//--------------------- .nv.callgraph             --------------------------
	.section	.nv.callgraph,"",@"SHT_CUDA_CALLGRAPH"
	.align	4
	.sectionentsize	8
	.align		4
        /*0000*/ 	.word	0x00000000
	.align		4
        /*0004*/ 	.word	0xffffffff
	.align		4
        /*0008*/ 	.word	0x00000000
	.align		4
        /*000c*/ 	.word	0xfffffffe
	.align		4
        /*0010*/ 	.word	0x00000000
	.align		4
        /*0014*/ 	.word	0xfffffffd
	.align		4
        /*0018*/ 	.word	0x00000000
	.align		4
        /*001c*/ 	.word	0xfffffffc


//--------------------- .text._Z43mat_transpose_f32x4_shared_col2row2d_kernelPfS_ii --------------------------
	.section	.text._Z43mat_transpose_f32x4_shared_col2row2d_kernelPfS_ii,"ax",@progbits
	.align	128
        .global         _Z43mat_transpose_f32x4_shared_col2row2d_kernelPfS_ii
        .type           _Z43mat_transpose_f32x4_shared_col2row2d_kernelPfS_ii,@function
        .size           _Z43mat_transpose_f32x4_shared_col2row2d_kernelPfS_ii,(.L_x_2 - _Z43mat_transpose_f32x4_shared_col2row2d_kernelPfS_ii)
        .other          _Z43mat_transpose_f32x4_shared_col2row2d_kernelPfS_ii,@"STO_CUDA_ENTRY STV_DEFAULT"
_Z43mat_transpose_f32x4_shared_col2row2d_kernelPfS_ii:
.text._Z43mat_transpose_f32x4_shared_col2row2d_kernelPfS_ii:
[----:B------:R-:W-:Y:S01]  /*0000*/  LDC R1, c[0x0][0x37c] ;  /* 0x0000df00ff017b82 */ /* 0x000fe20000000800 */
[----:B------:R-:W0:Y:S07]  /*0010*/  S2R R9, SR_TID.X ;  /* 0x0000000000097919 */ /* 0x000e2e0000002100 */
[----:B------:R-:W1:Y:S01]  /*0020*/  S2UR UR4, SR_CTAID.Y ;  /* 0x00000000000479c3 */ /* 0x000e620000002600 */
[----:B------:R-:W2:Y:S01]  /*0030*/  LDCU.64 UR10, c[0x0][0x390] ;  /* 0x00007200ff0a77ac */ /* 0x000ea20008000a00 */
[----:B------:R-:W3:Y:S06]  /*0040*/  S2R R12, SR_TID.Y ;  /* 0x00000000000c7919 */ /* 0x000eec0000002200 */
[----:B------:R-:W0:Y:S01]  /*0050*/  LDC R0, c[0x0][0x360] ;  /* 0x0000d800ff007b82 */ /* 0x000e220000000800 */
[----:B------:R-:W1:Y:S07]  /*0060*/  LDCU UR5, c[0x0][0x364] ;  /* 0x00006c80ff0577ac */ /* 0x000e6e0008000800 */
[----:B------:R-:W0:Y:S01]  /*0070*/  S2UR UR6, SR_CTAID.X ;  /* 0x00000000000679c3 */ /* 0x000e220000002500 */
[----:B-1----:R-:W-:-:S06]  /*0080*/  UIMAD UR4, UR4, UR5, URZ ;  /* 0x00000005040472a4 */ /* 0x002fcc000f8e02ff */
[----:B---3--:R-:W-:Y:S02]  /*0090*/  VIADD R3, R12, UR4 ;  /* 0x000000040c037c36 */ /* 0x008fe40008000000 */
[----:B0-----:R-:W-:-:S03]  /*00a0*/  IMAD R0, R0, UR6, R9 ;  /* 0x0000000600007c24 */ /* 0x001fc6000f8e0209 */
[----:B--2---:R-:W-:Y:S01]  /*00b0*/  ISETP.GE.AND P0, PT, R3, UR10, PT ;  /* 0x0000000a03007c0c */ /* 0x004fe2000bf06270 */
[----:B------:R-:W-:-:S05]  /*00c0*/  IMAD.SHL.U32 R2, R0, 0x4, RZ ;  /* 0x0000000400027824 */ /* 0x000fca00078e00ff */
[----:B------:R-:W-:-:S13]  /*00d0*/  ISETP.GE.OR P0, PT, R2, UR11, P0 ;  /* 0x0000000b02007c0c */ /* 0x000fda0008706670 */
[----:B------:R-:W-:Y:S05]  /*00e0*/  @P0 EXIT ;  /* 0x000000000000094d */ /* 0x000fea0003800000 */
[----:B------:R-:W0:Y:S01]  /*00f0*/  LDC.64 R4, c[0x0][0x380] ;  /* 0x0000e000ff047b82 */ /* 0x000e220000000a00 */
[----:B------:R-:W-:Y:S01]  /*0100*/  USHF.R.S32.HI UR5, URZ, 0x1f, UR11 ;  /* 0x0000001fff057899 */ /* 0x000fe2000801140b */
[----:B------:R-:W1:Y:S03]  /*0110*/  LDCU.64 UR8, c[0x0][0x358] ;  /* 0x00006b00ff0877ac */ /* 0x000e660008000a00 */
[----:B------:R-:W-:-:S04]  /*0120*/  ULEA.HI UR5, UR5, UR11, URZ, 0x2 ;  /* 0x0000000b05057291 */ /* 0x000fc8000f8f10ff */
[----:B------:R-:W-:-:S06]  /*0130*/  USHF.R.S32.HI UR5, URZ, 0x2, UR5 ;  /* 0x00000002ff057899 */ /* 0x000fcc0008011405 */
[----:B------:R-:W-:-:S04]  /*0140*/  IMAD R3, R3, UR5, R0 ;  /* 0x0000000503037c24 */ /* 0x000fc8000f8e0200 */
[----:B0-----:R-:W-:-:S06]  /*0150*/  IMAD.WIDE R4, R3, 0x10, R4 ;  /* 0x0000001003047825 */ /* 0x001fcc00078e0204 */
[----:B-1----:R-:W2:Y:S01]  /*0160*/  LDG.E.128 R4, desc[UR8][R4.64] ;  /* 0x0000000804047981 */ /* 0x002ea2000c1e1d00 */
[----:B------:R-:W0:Y:S01]  /*0170*/  S2UR UR6, SR_CgaCtaId ;  /* 0x00000000000679c3 */ /* 0x000e220000008800 */
[----:B------:R-:W-:Y:S01]  /*0180*/  UMOV UR5, 0x400 ;  /* 0x0000040000057882 */ /* 0x000fe20000000000 */
[----:B------:R-:W-:Y:S02]  /*0190*/  SHF.L.U32 R0, R12, 0xa, RZ ;  /* 0x0000000a0c007819 */ /* 0x000fe400000006ff */
[----:B------:R-:W-:Y:S02]  /*01a0*/  SHF.R.U32.HI R13, RZ, 0x2, R12 ;  /* 0x00000002ff0d7819 */ /* 0x000fe4000001160c */
[----:B------:R-:W-:-:S03]  /*01b0*/  LOP3.LUT R3, R0, 0xc00, RZ, 0xc0, !PT ;  /* 0x00000c0000037812 */ /* 0x000fc600078ec0ff */
[--C-:B------:R-:W-:Y:S02]  /*01c0*/  IMAD R8, R9, 0x4, R13.reuse ;  /* 0x0000000409087824 */ /* 0x100fe400078e020d */
[----:B------:R-:W-:Y:S01]  /*01d0*/  IMAD.IADD R13, R2, 0x1, R13 ;  /* 0x00000001020d7824 */ /* 0x000fe200078e020d */
[----:B0-----:R-:W-:-:S06]  /*01e0*/  ULEA UR5, UR6, UR5, 0x18 ;  /* 0x0000000506057291 */ /* 0x001fcc000f8ec0ff */
[----:B------:R-:W-:Y:S01]  /*01f0*/  LEA R0, R12, UR5, 0x8 ;  /* 0x000000050c007c11 */ /* 0x000fe2000f8e40ff */
[----:B------:R-:W-:-:S03]  /*0200*/  VIADD R3, R3, UR5 ;  /* 0x0000000503037c36 */ /* 0x000fc60008000000 */
[----:B------:R-:W-:Y:S01]  /*0210*/  LEA R0, R9, R0, 0x4 ;  /* 0x0000000009007211 */ /* 0x000fe200078e20ff */
[----:B------:R-:W-:Y:S01]  /*0220*/  IMAD R14, R8, 0x4, R3 ;  /* 0x00000004080e7824 */ /* 0x000fe200078e0203 */
[----:B------:R-:W-:-:S04]  /*0230*/  SHF.L.U32 R3, R12, 0x2, RZ ;  /* 0x000000020c037819 */ /* 0x000fc800000006ff */
[----:B------:R-:W-:Y:S02]  /*0240*/  LOP3.LUT R12, R3, 0xc, RZ, 0xc0, !PT ;  /* 0x0000000c030c7812 */ /* 0x000fe400078ec0ff */
[----:B------:R-:W0:Y:S02]  /*0250*/  LDC.64 R2, c[0x0][0x388] ;  /* 0x0000e200ff027b82 */ /* 0x000e240000000a00 */
[----:B------:R-:W-:-:S05]  /*0260*/  IADD3 R12, PT, PT, R12, UR4, RZ ;  /* 0x000000040c0c7c10 */ /* 0x000fca000fffe0ff */
[----:B------:R-:W-:Y:S01]  /*0270*/  IMAD R12, R13, UR10, R12 ;  /* 0x0000000a0d0c7c24 */ /* 0x000fe2000f8e020c */
[----:B--2---:R1:W-:Y:S01]  /*0280*/  STS.128 [R0], R4 ;  /* 0x0000000400007388 */ /* 0x0043e20000000c00 */
[----:B------:R-:W-:Y:S03]  /*0290*/  BAR.SYNC.DEFER_BLOCKING 0x0 ;  /* 0x0000000000007b1d */ /* 0x000fe60000010000 */
[----:B-1----:R-:W-:-:S04]  /*02a0*/  SHF.R.S32.HI R5, RZ, 0x1f, R12 ;  /* 0x0000001fff057819 */ /* 0x002fc8000001140c */
[----:B------:R-:W-:-:S04]  /*02b0*/  LEA.HI R5, R5, R12, RZ, 0x2 ;  /* 0x0000000c05057211 */ /* 0x000fc800078f10ff */
[----:B------:R-:W-:Y:S01]  /*02c0*/  SHF.R.S32.HI R5, RZ, 0x2, R5 ;  /* 0x00000002ff057819 */ /* 0x000fe20000011405 */
[----:B------:R-:W-:Y:S04]  /*02d0*/  LDS R8, [R14] ;  /* 0x000000000e087984 */ /* 0x000fe80000000800 */
[----:B0-----:R-:W-:Y:S01]  /*02e0*/  IMAD.WIDE R2, R5, 0x10, R2 ;  /* 0x0000001005027825 */ /* 0x001fe200078e0202 */
[----:B------:R-:W-:Y:S04]  /*02f0*/  LDS R9, [R14+0x100] ;  /* 0x000100000e097984 */ /* 0x000fe80000000800 */
[----:B------:R-:W-:Y:S04]  /*0300*/  LDS R10, [R14+0x200] ;  /* 0x000200000e0a7984 */ /* 0x000fe80000000800 */
[----:B------:R-:W0:Y:S04]  /*0310*/  LDS R11, [R14+0x300] ;  /* 0x000300000e0b7984 */ /* 0x000e280000000800 */
[----:B0-----:R-:W-:Y:S01]  /*0320*/  STG.E.128 desc[UR8][R2.64], R8 ;  /* 0x0000000802007986 */ /* 0x001fe2000c101d08 */
[----:B------:R-:W-:Y:S05]  /*0330*/  EXIT ;  /* 0x000000000000794d */ /* 0x000fea0003800000 */
.L_x_0:
[----:B------:R-:W-:-:S00]  /*0340*/  BRA `(.L_x_0) ;  /* 0xfffffffc00fc7947 */ /* 0x000fc0000383ffff */
[----:B------:R-:W-:-:S00]  /*0350*/  NOP ;  /* 0x0000000000007918 */ /* 0x000fc00000000000 */
        /* <DEDUP_REMOVED lines=10> */
.L_x_2:


//--------------------- .text._Z32mat_transpose_f32_col2row_kernelPfS_ii --------------------------
	.section	.text._Z32mat_transpose_f32_col2row_kernelPfS_ii,"ax",@progbits
	.align	128
        .global         _Z32mat_transpose_f32_col2row_kernelPfS_ii
        .type           _Z32mat_transpose_f32_col2row_kernelPfS_ii,@function
        .size           _Z32mat_transpose_f32_col2row_kernelPfS_ii,(.L_x_3 - _Z32mat_transpose_f32_col2row_kernelPfS_ii)
        .other          _Z32mat_transpose_f32_col2row_kernelPfS_ii,@"STO_CUDA_ENTRY STV_DEFAULT"
_Z32mat_transpose_f32_col2row_kernelPfS_ii:
.text._Z32mat_transpose_f32_col2row_kernelPfS_ii:
[----:B------:R-:W-:Y:S01]  /*0000*/  LDC R1, c[0x0][0x37c] ;  /* 0x0000df00ff017b82 */ /* 0x000fe20000000800 */
[----:B------:R-:W0:Y:S07]  /*0010*/  S2R R5, SR_TID.X ;  /* 0x0000000000057919 */ /* 0x000e2e0000002100 */
[----:B------:R-:W0:Y:S08]  /*0020*/  S2UR UR4, SR_CTAID.X ;  /* 0x00000000000479c3 */ /* 0x000e300000002500 */
[----:B------:R-:W0:Y:S08]  /*0030*/  LDC R0, c[0x0][0x360] ;  /* 0x0000d800ff007b82 */ /* 0x000e300000000800 */
[----:B------:R-:W1:Y:S01]  /*0040*/  LDC.64 R2, c[0x0][0x390] ;  /* 0x0000e400ff027b82 */ /* 0x000e620000000a00 */
[----:B0-----:R-:W-:-:S02]  /*0050*/  IMAD R0, R0, UR4, R5 ;  /* 0x0000000400007c24 */ /* 0x001fc4000f8e0205 */
[----:B-1----:R-:W-:-:S05]  /*0060*/  IMAD R5, R3, R2, RZ ;  /* 0x0000000203057224 */ /* 0x002fca00078e02ff */
[----:B------:R-:W-:-:S13]  /*0070*/  ISETP.GE.AND P0, PT, R0, R5, PT ;  /* 0x000000050000720c */ /* 0x000fda0003f06270 */
[----:B------:R-:W-:Y:S05]  /*0080*/  @P0 EXIT ;  /* 0x000000000000094d */ /* 0x000fea0003800000 */
[----:B------:R-:W0:Y:S01]  /*0090*/  LDC.64 R4, c[0x0][0x380] ;  /* 0x0000e000ff047b82 */ /* 0x000e220000000a00 */
[----:B------:R-:W1:Y:S01]  /*00a0*/  LDCU.64 UR4, c[0x0][0x358] ;  /* 0x00006b00ff0477ac */ /* 0x000e620008000a00 */
[----:B0-----:R-:W-:-:S05]  /*00b0*/  IMAD.WIDE R4, R0, 0x4, R4 ;  /* 0x0000000400047825 */ /* 0x001fca00078e0204 */
[----:B-1----:R0:W2:Y:S01]  /*00c0*/  LDG.E R9, desc[UR4][R4.64] ;  /* 0x0000000404097981 */ /* 0x0020a2000c1e1900 */
[----:B------:R-:W-:-:S04]  /*00d0*/  IABS R11, R3 ;  /* 0x00000003000b7213 */ /* 0x000fc80000000000 */
[----:B------:R-:W1:Y:S01]  /*00e0*/  I2F.RP R8, R11 ;  /* 0x0000000b00087306 */ /* 0x000e620000209400 */
[----:B0-----:R-:W-:-:S07]  /*00f0*/  IABS R4, R0 ;  /* 0x0000000000047213 */ /* 0x001fce0000000000 */
[----:B-1----:R-:W0:Y:S02]  /*0100*/  MUFU.RCP R8, R8 ;  /* 0x0000000800087308 */ /* 0x002e240000001000 */
[----:B0-----:R-:W-:-:S06]  /*0110*/  IADD3 R6, PT, PT, R8, 0xffffffe, RZ ;  /* 0x0ffffffe08067810 */ /* 0x001fcc0007ffe0ff */
[----:B------:R0:W1:Y:S02]  /*0120*/  F2I.FTZ.U32.TRUNC.NTZ R7, R6 ;  /* 0x0000000600077305 */ /* 0x000064000021f000 */
[----:B0-----:R-:W-:Y:S01]  /*0130*/  IMAD.MOV.U32 R6, RZ, RZ, RZ ;  /* 0x000000ffff067224 */ /* 0x001fe200078e00ff */
[----:B-1----:R-:W-:-:S05]  /*0140*/  IADD3 R10, PT, PT, RZ, -R7, RZ ;  /* 0x80000007ff0a7210 */ /* 0x002fca0007ffe0ff */
[----:B------:R-:W-:-:S04]  /*0150*/  IMAD R13, R10, R11, RZ ;  /* 0x0000000b0a0d7224 */ /* 0x000fc800078e02ff */
[----:B------:R-:W-:-:S06]  /*0160*/  IMAD.HI.U32 R7, R7, R13, R6 ;  /* 0x0000000d07077227 */ /* 0x000fcc00078e0006 */
[----:B------:R-:W-:-:S05]  /*0170*/  IMAD.HI.U32 R7, R7, R4, RZ ;  /* 0x0000000407077227 */ /* 0x000fca00078e00ff */
[----:B------:R-:W-:-:S05]  /*0180*/  IADD3 R5, PT, PT, -R7, RZ, RZ ;  /* 0x000000ff07057210 */ /* 0x000fca0007ffe1ff */
[----:B------:R-:W-:-:S05]  /*0190*/  IMAD R4, R11, R5, R4 ;  /* 0x000000050b047224 */ /* 0x000fca00078e0204 */
[----:B------:R-:W-:-:S13]  /*01a0*/  ISETP.GT.U32.AND P2, PT, R11, R4, PT ;  /* 0x000000040b00720c */ /* 0x000fda0003f44070 */
[----:B------:R-:W-:Y:S01]  /*01b0*/  @!P2 IMAD.IADD R4, R4, 0x1, -R11 ;  /* 0x000000010404a824 */ /* 0x000fe200078e0a0b */
[----:B------:R-:W-:Y:S02]  /*01c0*/  @!P2 IADD3 R7, PT, PT, R7, 0x1, RZ ;  /* 0x000000010707a810 */ /* 0x000fe40007ffe0ff */
[----:B------:R-:W-:Y:S02]  /*01d0*/  ISETP.NE.AND P2, PT, R3, RZ, PT ;  /* 0x000000ff0300720c */ /* 0x000fe40003f45270 */
[----:B------:R-:W-:Y:S02]  /*01e0*/  ISETP.GE.U32.AND P0, PT, R4, R11, PT ;  /* 0x0000000b0400720c */ /* 0x000fe40003f06070 */
[----:B------:R-:W-:-:S04]  /*01f0*/  LOP3.LUT R4, R0, R3, RZ, 0x3c, !PT ;  /* 0x0000000300047212 */ /* 0x000fc800078e3cff */
[----:B------:R-:W-:Y:S02]  /*0200*/  ISETP.GE.AND P1, PT, R4, RZ, PT ;  /* 0x000000ff0400720c */ /* 0x000fe40003f26270 */
[----:B------:R-:W0:Y:S05]  /*0210*/  LDC.64 R4, c[0x0][0x388] ;  /* 0x0000e200ff047b82 */ /* 0x000e2a0000000a00 */
[----:B------:R-:W-:-:S06]  /*0220*/  @P0 VIADD R7, R7, 0x1 ;  /* 0x0000000107070836 */ /* 0x000fcc0000000000 */
[----:B------:R-:W-:Y:S02]  /*0230*/  @!P1 IADD3 R7, PT, PT, -R7, RZ, RZ ;  /* 0x000000ff07079210 */ /* 0x000fe40007ffe1ff */
[----:B------:R-:W-:-:S05]  /*0240*/  @!P2 LOP3.LUT R7, RZ, R3, RZ, 0x33, !PT ;  /* 0x00000003ff07a212 */ /* 0x000fca00078e33ff */
[----:B------:R-:W-:-:S04]  /*0250*/  IMAD.MOV R6, RZ, RZ, -R7 ;  /* 0x000000ffff067224 */ /* 0x000fc800078e0a07 */
[----:B------:R-:W-:-:S04]  /*0260*/  IMAD R0, R3, R6, R0 ;  /* 0x0000000603007224 */ /* 0x000fc800078e0200 */
[----:B------:R-:W-:-:S04]  /*0270*/  IMAD R3, R0, R2, R7 ;  /* 0x0000000200037224 */ /* 0x000fc800078e0207 */
[----:B0-----:R-:W-:-:S05]  /*0280*/  IMAD.WIDE R2, R3, 0x4, R4 ;  /* 0x0000000403027825 */ /* 0x001fca00078e0204 */
[----:B--2---:R-:W-:Y:S01]  /*0290*/  STG.E desc[UR4][R2.64], R9 ;  /* 0x0000000902007986 */ /* 0x004fe2000c101904 */
[----:B------:R-:W-:Y:S05]  /*02a0*/  EXIT ;  /* 0x000000000000794d */ /* 0x000fea0003800000 */
.L_x_1:
        /* <DEDUP_REMOVED lines=13> */
.L_x_3:


//--------------------- .nv.shared._Z43mat_transpose_f32x4_shared_col2row2d_kernelPfS_ii --------------------------
	.section	.nv.shared._Z43mat_transpose_f32x4_shared_col2row2d_kernelPfS_ii,"aw",@nobits
	.sectionflags	@""
	.align	4
.nv.shared._Z43mat_transpose_f32x4_shared_col2row2d_kernelPfS_ii:
	.zero		5120


//--------------------- .nv.shared.reserved.0     --------------------------
	.section	.nv.shared.reserved.0,"aw",@nobits
	.weak		__nv_reservedSMEM_offset_0_alias
	.size		__nv_reservedSMEM_offset_0_alias, 0, 64
	.other		__nv_reservedSMEM_offset_0_alias,@"STO_CUDA_RESERVED_SHARED STV_DEFAULT"
__nv_reservedSMEM_offset_0_alias:
	.zero		0
	.zero		64


//--------------------- .nv.constant0._Z43mat_transpose_f32x4_shared_col2row2d_kernelPfS_ii --------------------------
	.section	.nv.constant0._Z43mat_transpose_f32x4_shared_col2row2d_kernelPfS_ii,"a",@progbits
	.sectionflags	@""
	.align	4
.nv.constant0._Z43mat_transpose_f32x4_shared_col2row2d_kernelPfS_ii:
	.zero		920


//--------------------- .nv.constant0._Z32mat_transpose_f32_col2row_kernelPfS_ii --------------------------
	.section	.nv.constant0._Z32mat_transpose_f32_col2row_kernelPfS_ii,"a",@progbits
	.sectionflags	@""
	.align	4
.nv.constant0._Z32mat_transpose_f32_col2row_kernelPfS_ii:
	.zero		920


//--------------------- SYMBOLS --------------------------

	.type		.nv.reservedSmem.offset0,@object
	.size		.nv.reservedSmem.offset0,0x4
	.type		.nv.reservedSmem.cap,@object
	.size		.nv.reservedSmem.cap,0x4
